//
// Generated by NVIDIA NVVM Compiler
//
// Compiler Build ID: CL-36424714
// Cuda compilation tools, release 13.0, V13.0.88
// Based on NVVM 20.0.0
//

.version 9.0
.target sm_100
.address_size 64

	// .globl	_Z10checkIndexv
.extern .func  (.param .b32 func_retval0) vprintf
(
	.param .b64 vprintf_param_0,
	.param .b64 vprintf_param_1
)
;
.global .align 1 .b8 $str[82] = {98, 108, 111, 99, 107, 73, 100, 120, 32, 40, 37, 100, 32, 37, 100, 32, 37, 100, 41, 32, 116, 104, 114, 101, 97, 100, 73, 100, 120, 58, 32, 40, 37, 100, 32, 37, 100, 32, 37, 100, 41, 32, 103, 114, 105, 100, 68, 105, 109, 32, 40, 37, 100, 32, 37, 100, 32, 37, 100, 41, 32, 98, 108, 111, 99, 107, 68, 105, 109, 32, 40, 37, 100, 32, 37, 100, 32, 37, 100, 41, 10};

.visible .entry _Z10checkIndexv()
{
	.local .align 16 .b8 	__local_depot0[48];
	.reg .b64 	%SP;
	.reg .b64 	%SPL;
	.reg .b32 	%r<15>;
	.reg .b64 	%rd<5>;

	mov.u64 	%SPL, __local_depot0;
	cvta.local.u64 	%SP, %SPL;
	add.u64 	%rd1, %SP, 0;
	add.u64 	%rd2, %SPL, 0;
	mov.u32 	%r1, %ctaid.x;
	mov.u32 	%r2, %ctaid.y;
	mov.u32 	%r3, %ctaid.z;
	mov.u32 	%r4, %tid.x;
	mov.u32 	%r5, %tid.y;
	mov.u32 	%r6, %tid.z;
	mov.u32 	%r7, %nctaid.x;
	mov.u32 	%r8, %nctaid.y;
	mov.u32 	%r9, %nctaid.z;
	mov.u32 	%r10, %ntid.x;
	mov.u32 	%r11, %ntid.y;
	mov.u32 	%r12, %ntid.z;
	st.local.v4.u32 	[%rd2], {%r1, %r2, %r3, %r4};
	st.local.v4.u32 	[%rd2+16], {%r5, %r6, %r7, %r8};
	st.local.v4.u32 	[%rd2+32], {%r9, %r10, %r11, %r12};
	mov.u64 	%rd3, $str;
	cvta.global.u64 	%rd4, %rd3;
	{ // callseq 0, 0
	.param .b64 param0;
	st.param.b64 	[param0], %rd4;
	.param .b64 param1;
	st.param.b64 	[param1], %rd1;
	.param .b32 retval0;
	call.uni (retval0), 
	vprintf, 
	(
	param0, 
	param1
	);
	ld.param.b32 	%r13, [retval0];
	} // callseq 0
	ret;

}


// ===== COMPILED SASS (sm_100) =====

	.target	sm_100

	.elftype	@"ET_EXEC"


//--------------------- .note.nv.tkinfo           --------------------------
	.section	.note.nv.tkinfo,"",@"SHT_NOTE"
	.sectionflags	@"SHF_NOTE_NV_TKINFO"
	.tkinfo
        /*0018*/ 	.word	0x00000002
        /*0030*/ 	.string	""
        /*0030*/ 	.string	"ptxas"
        /*0030*/ 	.string	"Cuda compilation tools, release 13.0, V13.0.88"
        /*0030*/ 	.string	"Build cuda_13.0.r13.0/compiler.36424714_0"
        /*0030*/ 	.string	"-arch sm_100 -m 64 "



//--------------------- .note.nv.cuinfo           --------------------------
	.section	.note.nv.cuinfo,"",@"SHT_NOTE"
	.sectionflags	@"SHF_NOTE_NV_CUINFO"
        /*0018*/ 	.short	0x0002
        /*001a*/ 	.short	0x0064
        /*001c*/ 	.short	0x0082
	.zero		2


//--------------------- .nv.info                  --------------------------
	.section	.nv.info,"",@"SHT_CUDA_INFO"
	.align	4


	//----- nvinfo : EIATTR_REGCOUNT
	.align		4
        /*0000*/ 	.byte	0x04, 0x2f
        /*0002*/ 	.short	(.L_2 - .L_1)
	.align		4
.L_1:
        /*0004*/ 	.word	index@(_Z10checkIndexv)
        /*0008*/ 	.word	0x00000018


	//----- nvinfo : EIATTR_FRAME_SIZE
	.align		4
.L_2:
        /*000c*/ 	.byte	0x04, 0x11
        /*000e*/ 	.short	(.L_4 - .L_3)
	.align		4
.L_3:
        /*0010*/ 	.word	index@(_Z10checkIndexv)
        /*0014*/ 	.word	0x00000030


	//----- nvinfo : EIATTR_MIN_STACK_SIZE
	.align		4
.L_4:
        /*0018*/ 	.byte	0x04, 0x12
        /*001a*/ 	.short	(.L_6 - .L_5)
	.align		4
.L_5:
        /*001c*/ 	.word	index@(_Z10checkIndexv)
        /*0020*/ 	.word	0x00000030
.L_6:


//--------------------- .nv.compat                --------------------------
	.section	.nv.compat,"",@"SHT_CUDA_COMPAT_INFO"
	.align	4
        /*0000*/ 	.byte	0x02, 0x09, 0x00, 0x00, 0x02, 0x02, 0x01, 0x00, 0x02, 0x05, 0x05, 0x00, 0x03, 0x07, 0x01, 0x01
        /*0010*/ 	.byte	0x02, 0x03, 0x00, 0x00, 0x02, 0x06, 0x01, 0x00, 0x04, 0x0b, 0x08, 0x00, 0x09, 0x00, 0x00, 0x00
        /*0020*/ 	.byte	0x00, 0x00, 0x00, 0x00


//--------------------- .nv.info._Z10checkIndexv  --------------------------
	.section	.nv.info._Z10checkIndexv,"",@"SHT_CUDA_INFO"
	.sectionflags	@""
	.align	4


	//----- nvinfo : EIATTR_CUDA_API_VERSION
	.align		4
        /*0000*/ 	.byte	0x04, 0x37
        /*0002*/ 	.short	(.L_8 - .L_7)
.L_7:
        /*0004*/ 	.word	0x00000082


	//----- nvinfo : EIATTR_SPARSE_MMA_MASK
	.align		4
.L_8:
        /*0008*/ 	.byte	0x03, 0x50
        /*000a*/ 	.short	0x0000


	//----- nvinfo : EIATTR_MAXREG_COUNT
	.align		4
        /*000c*/ 	.byte	0x03, 0x1b
        /*000e*/ 	.short	0x00ff


	//----- nvinfo : EIATTR_EXTERNS
	.align		4
        /*0010*/ 	.byte	0x04, 0x0f
        /*0012*/ 	.short	(.L_10 - .L_9)


	//   ....[0]....
	.align		4
.L_9:
        /*0014*/ 	.word	index@(vprintf)


	//----- nvinfo : EIATTR_MERCURY_ISA_VERSION
	.align		4
.L_10:
        /*0018*/ 	.byte	0x03, 0x5f
        /*001a*/ 	.short	0x0101


	//----- nvinfo : EIATTR_VRC_CTA_INIT_COUNT
	.align		4
        /*001c*/ 	.byte	0x02, 0x4a
	.zero		1
	.zero		1


	//----- nvinfo : EIATTR_SYSCALL_OFFSETS
	.align		4
        /*0020*/ 	.byte	0x04, 0x46
        /*0022*/ 	.short	(.L_12 - .L_11)


	//   ....[0]....
.L_11:
        /*0024*/ 	.word	0x000001b0


	//----- nvinfo : EIATTR_EXIT_INSTR_OFFSETS
	.align		4
.L_12:
        /*0028*/ 	.byte	0x04, 0x1c
        /*002a*/ 	.short	(.L_14 - .L_13)


	//   ....[0]....
.L_13:
        /*002c*/ 	.word	0x000001c0


	//----- nvinfo : EIATTR_SW_WAR
	.align		4
.L_14:
        /*0030*/ 	.byte	0x04, 0x36
        /*0032*/ 	.short	(.L_16 - .L_15)
.L_15:
        /*0034*/ 	.word	0x00000008
.L_16:


//--------------------- .nv.callgraph             --------------------------
	.section	.nv.callgraph,"",@"SHT_CUDA_CALLGRAPH"
	.align	4
	.sectionentsize	8
	.align		4
        /*0000*/ 	.word	0x00000000
	.align		4
        /*0004*/ 	.word	0xffffffff
	.align		4
        /*0008*/ 	.word	index@(_Z10checkIndexv)
	.align		4
        /*000c*/ 	.word	index@(vprintf)
	.align		4
        /*0010*/ 	.word	0x00000000
	.align		4
        /*0014*/ 	.word	0xfffffffe
	.align		4
        /*0018*/ 	.word	0x00000000
	.align		4
        /*001c*/ 	.word	0xfffffffd
	.align		4
        /*0020*/ 	.word	0x00000000
	.align		4
        /*0024*/ 	.word	0xfffffffc


//--------------------- .nv.constant4             --------------------------
	.section	.nv.constant4,"a",@progbits
	.align	8
	.align		8
.nv.constant4:
        /*0000*/ 	.dword	vprintf
	.align		8
        /*0008*/ 	.dword	$str


//--------------------- .text._Z10checkIndexv     --------------------------
	.section	.text._Z10checkIndexv,"ax",@progbits
	.align	128
        .global         _Z10checkIndexv
        .type           _Z10checkIndexv,@function
        .size           _Z10checkIndexv,(.L_x_2 - _Z10checkIndexv)
        .other          _Z10checkIndexv,@"STO_CUDA_ENTRY STV_DEFAULT"
_Z10checkIndexv:
.text._Z10checkIndexv:
[----:B------:R-:W0:Y:S01]  /*0000*/  LDC R1, c[0x0][0x37c] ;  /* 0x0000df00ff017b82 */ /* 0x000e220000000800 */
[----:B------:R-:W1:Y:S01]  /*0010*/  S2R R8, SR_CTAID.X ;  /* 0x0000000000087919 */ /* 0x000e620000002500 */
[----:B------:R-:W2:Y:S06]  /*0020*/  LDCU UR5, c[0x0][0x2fc] ;  /* 0x00005f80ff0577ac */ /* 0x000eac0008000800 */
[----:B------:R-:W3:Y:S01]  /*0030*/  LDC R14, c[0x0][0x370] ;  /* 0x0000dc00ff0e7b82 */ /* 0x000ee20000000800 */
[----:B0-----:R-:W-:Y:S01]  /*0040*/  VIADD R1, R1, 0xffffffd0 ;  /* 0xffffffd001017836 */ /* 0x001fe20000000000 */
[----:B------:R-:W1:Y:S01]  /*0050*/  S2R R9, SR_CTAID.Y ;  /* 0x0000000000097919 */ /* 0x000e620000002600 */
[----:B------:R-:W-:Y:S01]  /*0060*/  MOV R0, 0x0 ;  /* 0x0000000000007802 */ /* 0x000fe20000000f00 */
[----:B------:R-:W0:Y:S01]  /*0070*/  LDCU UR4, c[0x0][0x2f8] ;  /* 0x00005f00ff0477ac */ /* 0x000e220008000800 */
[----:B------:R-:W1:Y:S03]  /*0080*/  S2R R10, SR_CTAID.Z ;  /* 0x00000000000a7919 */ /* 0x000e660000002700 */
[----:B------:R-:W3:Y:S01]  /*0090*/  LDC R15, c[0x0][0x374] ;  /* 0x0000dd00ff0f7b82 */ /* 0x000ee20000000800 */
[----:B------:R-:W4:Y:S01]  /*00a0*/  LDCU.64 UR6, c[0x4][0x8] ;  /* 0x01000100ff0677ac */ /* 0x000f220008000a00 */
[----:B------:R-:W1:Y:S01]  /*00b0*/  S2R R11, SR_TID.X ;  /* 0x00000000000b7919 */ /* 0x000e620000002100 */
[----:B------:R-:W3:Y:S05]  /*00c0*/  S2R R12, SR_TID.Y ;  /* 0x00000000000c7919 */ /* 0x000eea0000002200 */
[----:B------:R-:W5:Y:S01]  /*00d0*/  LDC R16, c[0x0][0x378] ;  /* 0x0000de00ff107b82 */ /* 0x000f620000000800 */
[----:B------:R-:W3:Y:S01]  /*00e0*/  S2R R13, SR_TID.Z ;  /* 0x00000000000d7919 */ /* 0x000ee20000002300 */
[----:B0-----:R-:W-:-:S06]  /*00f0*/  IADD3 R6, P0, PT, R1, UR4, RZ ;  /* 0x0000000401067c10 */ /* 0x001fcc000ff1e0ff */
[----:B------:R-:W5:Y:S01]  /*0100*/  LDC R17, c[0x0][0x360] ;  /* 0x0000d800ff117b82 */ /* 0x000f620000000800 */
[----:B----4-:R-:W-:Y:S01]  /*0110*/  IMAD.U32 R4, RZ, RZ, UR6 ;  /* 0x00000006ff047e24 */ /* 0x010fe2000f8e00ff */
[----:B------:R-:W-:Y:S01]  /*0120*/  MOV R5, UR7 ;  /* 0x0000000700057c02 */ /* 0x000fe20008000f00 */
[----:B--2---:R-:W-:-:S05]  /*0130*/  IMAD.X R7, RZ, RZ, UR5, P0 ;  /* 0x00000005ff077e24 */ /* 0x004fca00080e06ff */
[----:B------:R-:W5:Y:S08]  /*0140*/  LDC R18, c[0x0][0x364] ;  /* 0x0000d900ff127b82 */ /* 0x000f700000000800 */
[----:B------:R-:W5:Y:S01]  /*0150*/  LDC R19, c[0x0][0x368] ;  /* 0x0000da00ff137b82 */ /* 0x000f620000000800 */
[----:B-1----:R0:W-:Y:S07]  /*0160*/  STL.128 [R1], R8 ;  /* 0x0000000801007387 */ /* 0x0021ee0000100c00 */
[----:B------:R0:W1:Y:S01]  /*0170*/  LDC.64 R2, c[0x4][R0] ;  /* 0x0100000000027b82 */ /* 0x0000620000000a00 */
[----:B---3--:R0:W-:Y:S04]  /*0180*/  STL.128 [R1+0x10], R12 ;  /* 0x0000100c01007387 */ /* 0x0081e80000100c00 */
[----:B-----5:R0:W-:Y:S02]  /*0190*/  STL.128 [R1+0x20], R16 ;  /* 0x0000201001007387 */ /* 0x0201e40000100c00 */
[----:B------:R-:W-:-:S07]  /*01a0*/  LEPC R20, `(.L_x_0) ;  /* 0x000000001014794e */ /* 0x000fce0000000000 */
[----:B01----:R-:W-:Y:S05]  /*01b0*/  CALL.ABS.NOINC R2 ;  /* 0x0000000002007343 */ /* 0x003fea0003c00000 */
.L_x_0:
[----:B------:R-:W-:Y:S05]  /*01c0*/  EXIT ;  /* 0x000000000000794d */ /* 0x000fea0003800000 */
.L_x_1:
[----:B------:R-:W-:-:S00]  /*01d0*/  BRA `(.L_x_1) ;  /* 0xfffffffc00fc7947 */ /* 0x000fc0000383ffff */
[----:B------:R-:W-:-:S00]  /*01e0*/  NOP ;  /* 0x0000000000007918 */ /* 0x000fc00000000000 */
        /* <DEDUP_REMOVED lines=9> */
.L_x_2:


//--------------------- .nv.global.init           --------------------------
	.section	.nv.global.init,"aw",@progbits
.nv.global.init:
	.type		$str,@object
	.size		$str,(.L_0 - $str)
$str:
        /*0000*/ 	.byte	0x62, 0x6c, 0x6f, 0x63, 0x6b, 0x49, 0x64, 0x78, 0x20, 0x28, 0x25, 0x64, 0x20, 0x25, 0x64, 0x20
        /*0010*/ 	.byte	0x25, 0x64, 0x29, 0x20, 0x74, 0x68, 0x72, 0x65, 0x61, 0x64, 0x49, 0x64, 0x78, 0x3a, 0x20, 0x28
        /*0020*/ 	.byte	0x25, 0x64, 0x20, 0x25, 0x64, 0x20, 0x25, 0x64, 0x29, 0x20, 0x67, 0x72, 0x69, 0x64, 0x44, 0x69
        /*0030*/ 	.byte	0x6d, 0x20, 0x28, 0x25, 0x64, 0x20, 0x25, 0x64, 0x20, 0x25, 0x64, 0x29, 0x20, 0x62, 0x6c, 0x6f
        /*0040*/ 	.byte	0x63, 0x6b, 0x44, 0x69, 0x6d, 0x20, 0x28, 0x25, 0x64, 0x20, 0x25, 0x64, 0x20, 0x25, 0x64, 0x29
        /*0050*/ 	.byte	0x0a, 0x00
.L_0:


//--------------------- .nv.shared.reserved.0     --------------------------
	.section	.nv.shared.reserved.0,"aw",@nobits
	.weak		__nv_reservedSMEM_offset_0_alias
	.size		__nv_reservedSMEM_offset_0_alias, 0, 64
	.other		__nv_reservedSMEM_offset_0_alias,@"STO_CUDA_RESERVED_SHARED STV_DEFAULT"
__nv_reservedSMEM_offset_0_alias:
	.zero		0
	.zero		64


//--------------------- .nv.constant0._Z10checkIndexv --------------------------
	.section	.nv.constant0._Z10checkIndexv,"a",@progbits
	.sectionflags	@""
	.align	4
.nv.constant0._Z10checkIndexv:
	.zero		896


//--------------------- SYMBOLS --------------------------

	.type		.nv.reservedSmem.offset0,@object
	.size		.nv.reservedSmem.offset0,0x4
	.type		vprintf,@function
